//
// Generated by NVIDIA NVVM Compiler
//
// Compiler Build ID: CL-36424714
// Cuda compilation tools, release 13.0, V13.0.88
// Based on NVVM 20.0.0
//

.version 9.0
.target sm_100
.address_size 64

	// .globl	_Z10d_multiplyPKiS0_Pii

.visible .entry _Z10d_multiplyPKiS0_Pii(
	.param .u64 .ptr .align 1 _Z10d_multiplyPKiS0_Pii_param_0,
	.param .u64 .ptr .align 1 _Z10d_multiplyPKiS0_Pii_param_1,
	.param .u64 .ptr .align 1 _Z10d_multiplyPKiS0_Pii_param_2,
	.param .u32 _Z10d_multiplyPKiS0_Pii_param_3
)
{
	.reg .pred 	%p<11>;
	.reg .b32 	%r<158>;
	.reg .b64 	%rd<69>;

	ld.param.u64 	%rd4, [_Z10d_multiplyPKiS0_Pii_param_0];
	ld.param.u64 	%rd5, [_Z10d_multiplyPKiS0_Pii_param_1];
	ld.param.u64 	%rd3, [_Z10d_multiplyPKiS0_Pii_param_2];
	ld.param.u32 	%r56, [_Z10d_multiplyPKiS0_Pii_param_3];
	cvta.to.global.u64 	%rd1, %rd5;
	cvta.to.global.u64 	%rd2, %rd4;
	mov.u32 	%r57, %ntid.x;
	mov.u32 	%r58, %ctaid.x;
	mul.lo.s32 	%r1, %r57, %r58;
	mov.u32 	%r2, %tid.x;
	add.s32 	%r3, %r1, %r2;
	mov.u32 	%r59, %ntid.y;
	mov.u32 	%r60, %ctaid.y;
	mov.u32 	%r61, %tid.y;
	mad.lo.s32 	%r62, %r59, %r60, %r61;
	max.u32 	%r63, %r3, %r62;
	setp.gt.u32 	%p1, %r63, 15;
	@%p1 bra 	$L__BB0_14;
	setp.lt.s32 	%p2, %r56, 1;
	mov.b32 	%r157, 0;
	@%p2 bra 	$L__BB0_13;
	mul.lo.s32 	%r5, %r56, %r62;
	and.b32  	%r6, %r56, 7;
	setp.lt.u32 	%p3, %r56, 8;
	mov.b32 	%r152, 0;
	mov.u32 	%r157, %r152;
	@%p3 bra 	$L__BB0_5;
	and.b32  	%r152, %r56, 2147483640;
	neg.s32 	%r146, %r152;
	add.s32 	%r68, %r2, %r56;
	add.s32 	%r145, %r68, %r1;
	shl.b32 	%r10, %r56, 3;
	shl.b32 	%r69, %r56, 1;
	add.s32 	%r144, %r3, %r69;
	mad.lo.s32 	%r143, %r56, 3, %r3;
	shl.b32 	%r70, %r56, 2;
	add.s32 	%r142, %r3, %r70;
	mad.lo.s32 	%r141, %r56, 5, %r3;
	mad.lo.s32 	%r140, %r56, 6, %r3;
	mad.lo.s32 	%r139, %r56, 7, %r3;
	add.s32 	%r137, %r5, 3;
	mov.b32 	%r157, 0;
	mov.u32 	%r138, %r3;
$L__BB0_4:
	.pragma "nounroll";
	add.s32 	%r71, %r137, -3;
	mul.wide.u32 	%rd6, %r71, 4;
	add.s64 	%rd7, %rd2, %rd6;
	ld.global.u32 	%r72, [%rd7];
	mul.wide.u32 	%rd8, %r138, 4;
	add.s64 	%rd9, %rd1, %rd8;
	ld.global.u32 	%r73, [%rd9];
	mad.lo.s32 	%r74, %r73, %r72, %r157;
	add.s32 	%r75, %r137, -2;
	mul.wide.u32 	%rd10, %r75, 4;
	add.s64 	%rd11, %rd2, %rd10;
	ld.global.u32 	%r76, [%rd11];
	mul.wide.u32 	%rd12, %r145, 4;
	add.s64 	%rd13, %rd1, %rd12;
	ld.global.u32 	%r77, [%rd13];
	mad.lo.s32 	%r78, %r77, %r76, %r74;
	add.s32 	%r79, %r137, -1;
	mul.wide.u32 	%rd14, %r79, 4;
	add.s64 	%rd15, %rd2, %rd14;
	ld.global.u32 	%r80, [%rd15];
	mul.wide.u32 	%rd16, %r144, 4;
	add.s64 	%rd17, %rd1, %rd16;
	ld.global.u32 	%r81, [%rd17];
	mad.lo.s32 	%r82, %r81, %r80, %r78;
	add.s32 	%r83, %r137, 4;
	mul.wide.u32 	%rd18, %r137, 4;
	add.s64 	%rd19, %rd2, %rd18;
	ld.global.u32 	%r84, [%rd19];
	mul.wide.u32 	%rd20, %r143, 4;
	add.s64 	%rd21, %rd1, %rd20;
	ld.global.u32 	%r85, [%rd21];
	mad.lo.s32 	%r86, %r85, %r84, %r82;
	add.s32 	%r87, %r137, 1;
	mul.wide.u32 	%rd22, %r87, 4;
	add.s64 	%rd23, %rd2, %rd22;
	ld.global.u32 	%r88, [%rd23];
	mul.wide.u32 	%rd24, %r142, 4;
	add.s64 	%rd25, %rd1, %rd24;
	ld.global.u32 	%r89, [%rd25];
	mad.lo.s32 	%r90, %r89, %r88, %r86;
	add.s32 	%r91, %r137, 2;
	mul.wide.u32 	%rd26, %r91, 4;
	add.s64 	%rd27, %rd2, %rd26;
	ld.global.u32 	%r92, [%rd27];
	mul.wide.u32 	%rd28, %r141, 4;
	add.s64 	%rd29, %rd1, %rd28;
	ld.global.u32 	%r93, [%rd29];
	mad.lo.s32 	%r94, %r93, %r92, %r90;
	add.s32 	%r95, %r137, 3;
	mul.wide.u32 	%rd30, %r95, 4;
	add.s64 	%rd31, %rd2, %rd30;
	ld.global.u32 	%r96, [%rd31];
	mul.wide.u32 	%rd32, %r140, 4;
	add.s64 	%rd33, %rd1, %rd32;
	ld.global.u32 	%r97, [%rd33];
	mad.lo.s32 	%r98, %r97, %r96, %r94;
	mul.wide.u32 	%rd34, %r83, 4;
	add.s64 	%rd35, %rd2, %rd34;
	ld.global.u32 	%r99, [%rd35];
	mul.wide.u32 	%rd36, %r139, 4;
	add.s64 	%rd37, %rd1, %rd36;
	ld.global.u32 	%r100, [%rd37];
	mad.lo.s32 	%r157, %r100, %r99, %r98;
	add.s32 	%r146, %r146, 8;
	add.s32 	%r145, %r145, %r10;
	add.s32 	%r144, %r144, %r10;
	add.s32 	%r143, %r143, %r10;
	add.s32 	%r142, %r142, %r10;
	add.s32 	%r141, %r141, %r10;
	add.s32 	%r140, %r140, %r10;
	add.s32 	%r139, %r139, %r10;
	add.s32 	%r138, %r138, %r10;
	add.s32 	%r137, %r137, 8;
	setp.ne.s32 	%p4, %r146, 0;
	@%p4 bra 	$L__BB0_4;
$L__BB0_5:
	setp.eq.s32 	%p5, %r6, 0;
	@%p5 bra 	$L__BB0_13;
	and.b32  	%r43, %r56, 3;
	setp.lt.u32 	%p6, %r6, 4;
	@%p6 bra 	$L__BB0_8;
	add.s32 	%r102, %r152, %r5;
	mul.wide.u32 	%rd38, %r102, 4;
	add.s64 	%rd39, %rd2, %rd38;
	ld.global.u32 	%r103, [%rd39];
	mad.lo.s32 	%r104, %r152, %r56, %r3;
	mul.wide.u32 	%rd40, %r104, 4;
	add.s64 	%rd41, %rd1, %rd40;
	ld.global.u32 	%r105, [%rd41];
	mad.lo.s32 	%r106, %r105, %r103, %r157;
	add.s32 	%r107, %r102, 1;
	mul.wide.u32 	%rd42, %r107, 4;
	add.s64 	%rd43, %rd2, %rd42;
	ld.global.u32 	%r108, [%rd43];
	add.s32 	%r109, %r104, %r56;
	mul.wide.u32 	%rd44, %r109, 4;
	add.s64 	%rd45, %rd1, %rd44;
	ld.global.u32 	%r110, [%rd45];
	mad.lo.s32 	%r111, %r110, %r108, %r106;
	add.s32 	%r112, %r102, 2;
	mul.wide.u32 	%rd46, %r112, 4;
	add.s64 	%rd47, %rd2, %rd46;
	ld.global.u32 	%r113, [%rd47];
	add.s32 	%r114, %r109, %r56;
	mul.wide.u32 	%rd48, %r114, 4;
	add.s64 	%rd49, %rd1, %rd48;
	ld.global.u32 	%r115, [%rd49];
	mad.lo.s32 	%r116, %r115, %r113, %r111;
	add.s32 	%r117, %r102, 3;
	mul.wide.u32 	%rd50, %r117, 4;
	add.s64 	%rd51, %rd2, %rd50;
	ld.global.u32 	%r118, [%rd51];
	add.s32 	%r119, %r114, %r56;
	mul.wide.u32 	%rd52, %r119, 4;
	add.s64 	%rd53, %rd1, %rd52;
	ld.global.u32 	%r120, [%rd53];
	mad.lo.s32 	%r157, %r120, %r118, %r116;
	add.s32 	%r152, %r152, 4;
$L__BB0_8:
	setp.eq.s32 	%p7, %r43, 0;
	@%p7 bra 	$L__BB0_13;
	setp.eq.s32 	%p8, %r43, 1;
	@%p8 bra 	$L__BB0_11;
	add.s32 	%r122, %r152, %r5;
	mul.wide.u32 	%rd54, %r122, 4;
	add.s64 	%rd55, %rd2, %rd54;
	ld.global.u32 	%r123, [%rd55];
	mad.lo.s32 	%r124, %r152, %r56, %r3;
	mul.wide.u32 	%rd56, %r124, 4;
	add.s64 	%rd57, %rd1, %rd56;
	ld.global.u32 	%r125, [%rd57];
	mad.lo.s32 	%r126, %r125, %r123, %r157;
	add.s32 	%r127, %r122, 1;
	mul.wide.u32 	%rd58, %r127, 4;
	add.s64 	%rd59, %rd2, %rd58;
	ld.global.u32 	%r128, [%rd59];
	add.s32 	%r129, %r124, %r56;
	mul.wide.u32 	%rd60, %r129, 4;
	add.s64 	%rd61, %rd1, %rd60;
	ld.global.u32 	%r130, [%rd61];
	mad.lo.s32 	%r157, %r130, %r128, %r126;
	add.s32 	%r152, %r152, 2;
$L__BB0_11:
	and.b32  	%r131, %r56, 1;
	setp.eq.b32 	%p9, %r131, 1;
	not.pred 	%p10, %p9;
	@%p10 bra 	$L__BB0_13;
	add.s32 	%r132, %r152, %r5;
	mul.wide.u32 	%rd62, %r132, 4;
	add.s64 	%rd63, %rd2, %rd62;
	ld.global.u32 	%r133, [%rd63];
	mad.lo.s32 	%r134, %r152, %r56, %r3;
	mul.wide.u32 	%rd64, %r134, 4;
	add.s64 	%rd65, %rd1, %rd64;
	ld.global.u32 	%r135, [%rd65];
	mad.lo.s32 	%r157, %r135, %r133, %r157;
$L__BB0_13:
	mad.lo.s32 	%r136, %r56, %r62, %r3;
	cvta.to.global.u64 	%rd66, %rd3;
	mul.wide.u32 	%rd67, %r136, 4;
	add.s64 	%rd68, %rd66, %rd67;
	st.global.u32 	[%rd68], %r157;
$L__BB0_14:
	ret;

}


// ===== COMPILED SASS (sm_100) =====

	.target	sm_100

	.elftype	@"ET_EXEC"


//--------------------- .note.nv.tkinfo           --------------------------
	.section	.note.nv.tkinfo,"",@"SHT_NOTE"
	.sectionflags	@"SHF_NOTE_NV_TKINFO"
	.tkinfo
        /*0018*/ 	.word	0x00000002
        /*0030*/ 	.string	""
        /*0030*/ 	.string	"ptxas"
        /*0030*/ 	.string	"Cuda compilation tools, release 13.0, V13.0.88"
        /*0030*/ 	.string	"Build cuda_13.0.r13.0/compiler.36424714_0"
        /*0030*/ 	.string	"-arch sm_100 -m 64 "



//--------------------- .note.nv.cuinfo           --------------------------
	.section	.note.nv.cuinfo,"",@"SHT_NOTE"
	.sectionflags	@"SHF_NOTE_NV_CUINFO"
        /*0018*/ 	.short	0x0002
        /*001a*/ 	.short	0x0064
        /*001c*/ 	.short	0x0082
	.zero		2


//--------------------- .nv.info                  --------------------------
	.section	.nv.info,"",@"SHT_CUDA_INFO"
	.align	4


	//----- nvinfo : EIATTR_REGCOUNT
	.align		4
        /*0000*/ 	.byte	0x04, 0x2f
        /*0002*/ 	.short	(.L_1 - .L_0)
	.align		4
.L_0:
        /*0004*/ 	.word	index@(_Z10d_multiplyPKiS0_Pii)
        /*0008*/ 	.word	0x00000020


	//----- nvinfo : EIATTR_FRAME_SIZE
	.align		4
.L_1:
        /*000c*/ 	.byte	0x04, 0x11
        /*000e*/ 	.short	(.L_3 - .L_2)
	.align		4
.L_2:
        /*0010*/ 	.word	index@(_Z10d_multiplyPKiS0_Pii)
        /*0014*/ 	.word	0x00000000


	//----- nvinfo : EIATTR_MIN_STACK_SIZE
	.align		4
.L_3:
        /*0018*/ 	.byte	0x04, 0x12
        /*001a*/ 	.short	(.L_5 - .L_4)
	.align		4
.L_4:
        /*001c*/ 	.word	index@(_Z10d_multiplyPKiS0_Pii)
        /*0020*/ 	.word	0x00000000
.L_5:


//--------------------- .nv.compat                --------------------------
	.section	.nv.compat,"",@"SHT_CUDA_COMPAT_INFO"
	.align	4
        /*0000*/ 	.byte	0x02, 0x09, 0x00, 0x00, 0x02, 0x02, 0x01, 0x00, 0x02, 0x05, 0x05, 0x00, 0x03, 0x07, 0x01, 0x01
        /*0010*/ 	.byte	0x02, 0x03, 0x00, 0x00, 0x02, 0x06, 0x01, 0x00, 0x04, 0x0b, 0x08, 0x00, 0x09, 0x00, 0x00, 0x00
        /*0020*/ 	.byte	0x00, 0x00, 0x00, 0x00


//--------------------- .nv.info._Z10d_multiplyPKiS0_Pii --------------------------
	.section	.nv.info._Z10d_multiplyPKiS0_Pii,"",@"SHT_CUDA_INFO"
	.sectionflags	@""
	.align	4


	//----- nvinfo : EIATTR_CUDA_API_VERSION
	.align		4
        /*0000*/ 	.byte	0x04, 0x37
        /*0002*/ 	.short	(.L_7 - .L_6)
.L_6:
        /*0004*/ 	.word	0x00000082


	//----- nvinfo : EIATTR_KPARAM_INFO
	.align		4
.L_7:
        /*0008*/ 	.byte	0x04, 0x17
        /*000a*/ 	.short	(.L_9 - .L_8)
.L_8:
        /*000c*/ 	.word	0x00000000
        /*0010*/ 	.short	0x0003
        /*0012*/ 	.short	0x0018
        /*0014*/ 	.byte	0x00, 0xf0, 0x11, 0x00


	//----- nvinfo : EIATTR_KPARAM_INFO
	.align		4
.L_9:
        /*0018*/ 	.byte	0x04, 0x17
        /*001a*/ 	.short	(.L_11 - .L_10)
.L_10:
        /*001c*/ 	.word	0x00000000
        /*0020*/ 	.short	0x0002
        /*0022*/ 	.short	0x0010
        /*0024*/ 	.byte	0x00, 0xf5, 0x21, 0x00


	//----- nvinfo : EIATTR_KPARAM_INFO
	.align		4
.L_11:
        /*0028*/ 	.byte	0x04, 0x17
        /*002a*/ 	.short	(.L_13 - .L_12)
.L_12:
        /*002c*/ 	.word	0x00000000
        /*0030*/ 	.short	0x0001
        /*0032*/ 	.short	0x0008
        /*0034*/ 	.byte	0x00, 0xf5, 0x21, 0x00


	//----- nvinfo : EIATTR_KPARAM_INFO
	.align		4
.L_13:
        /*0038*/ 	.byte	0x04, 0x17
        /*003a*/ 	.short	(.L_15 - .L_14)
.L_14:
        /*003c*/ 	.word	0x00000000
        /*0040*/ 	.short	0x0000
        /*0042*/ 	.short	0x0000
        /*0044*/ 	.byte	0x00, 0xf5, 0x21, 0x00


	//----- nvinfo : EIATTR_SPARSE_MMA_MASK
	.align		4
.L_15:
        /*0048*/ 	.byte	0x03, 0x50
        /*004a*/ 	.short	0x0000


	//----- nvinfo : EIATTR_MAXREG_COUNT
	.align		4
        /*004c*/ 	.byte	0x03, 0x1b
        /*004e*/ 	.short	0x00ff


	//----- nvinfo : EIATTR_MERCURY_ISA_VERSION
	.align		4
        /*0050*/ 	.byte	0x03, 0x5f
        /*0052*/ 	.short	0x0101


	//----- nvinfo : EIATTR_VRC_CTA_INIT_COUNT
	.align		4
        /*0054*/ 	.byte	0x02, 0x4a
	.zero		1
	.zero		1


	//----- nvinfo : EIATTR_EXIT_INSTR_OFFSETS
	.align		4
        /*0058*/ 	.byte	0x04, 0x1c
        /*005a*/ 	.short	(.L_17 - .L_16)


	//   ....[0]....
.L_16:
        /*005c*/ 	.word	0x000000c0


	//   ....[1]....
        /*0060*/ 	.word	0x00000a70


	//----- nvinfo : EIATTR_CBANK_PARAM_SIZE
	.align		4
.L_17:
        /*0064*/ 	.byte	0x03, 0x19
        /*0066*/ 	.short	0x001c


	//----- nvinfo : EIATTR_PARAM_CBANK
	.align		4
        /*0068*/ 	.byte	0x04, 0x0a
        /*006a*/ 	.short	(.L_19 - .L_18)
	.align		4
.L_18:
        /*006c*/ 	.word	index@(.nv.constant0._Z10d_multiplyPKiS0_Pii)
        /*0070*/ 	.short	0x0380
        /*0072*/ 	.short	0x001c


	//----- nvinfo : EIATTR_SW_WAR
	.align		4
.L_19:
        /*0074*/ 	.byte	0x04, 0x36
        /*0076*/ 	.short	(.L_21 - .L_20)
.L_20:
        /*0078*/ 	.word	0x00000008
.L_21:


//--------------------- .nv.callgraph             --------------------------
	.section	.nv.callgraph,"",@"SHT_CUDA_CALLGRAPH"
	.align	4
	.sectionentsize	8
	.align		4
        /*0000*/ 	.word	0x00000000
	.align		4
        /*0004*/ 	.word	0xffffffff
	.align		4
        /*0008*/ 	.word	0x00000000
	.align		4
        /*000c*/ 	.word	0xfffffffe
	.align		4
        /*0010*/ 	.word	0x00000000
	.align		4
        /*0014*/ 	.word	0xfffffffd
	.align		4
        /*0018*/ 	.word	0x00000000
	.align		4
        /*001c*/ 	.word	0xfffffffc


//--------------------- .text._Z10d_multiplyPKiS0_Pii --------------------------
	.section	.text._Z10d_multiplyPKiS0_Pii,"ax",@progbits
	.align	128
        .global         _Z10d_multiplyPKiS0_Pii
        .type           _Z10d_multiplyPKiS0_Pii,@function
        .size           _Z10d_multiplyPKiS0_Pii,(.L_x_5 - _Z10d_multiplyPKiS0_Pii)
        .other          _Z10d_multiplyPKiS0_Pii,@"STO_CUDA_ENTRY STV_DEFAULT"
_Z10d_multiplyPKiS0_Pii:
.text._Z10d_multiplyPKiS0_Pii:
[----:B------:R-:W-:Y:S01]  /*0000*/  LDC R1, c[0x0][0x37c] ;  /* 0x0000df00ff017b82 */ /* 0x000fe20000000800 */
[----:B------:R-:W0:Y:S07]  /*0010*/  S2R R0, SR_CTAID.Y ;  /* 0x0000000000007919 */ /* 0x000e2e0000002600 */
[----:B------:R-:W1:Y:S01]  /*0020*/  S2UR UR5, SR_CTAID.X ;  /* 0x00000000000579c3 */ /* 0x000e620000002500 */
[----:B------:R-:W1:Y:S01]  /*0030*/  LDCU UR4, c[0x0][0x360] ;  /* 0x00006c00ff0477ac */ /* 0x000e620008000800 */
[----:B------:R-:W0:Y:S01]  /*0040*/  S2R R3, SR_TID.Y ;  /* 0x0000000000037919 */ /* 0x000e220000002200 */
[----:B------:R-:W0:Y:S01]  /*0050*/  LDCU UR6, c[0x0][0x364] ;  /* 0x00006c80ff0677ac */ /* 0x000e220008000800 */
[----:B------:R-:W2:Y:S01]  /*0060*/  S2R R4, SR_TID.X ;  /* 0x0000000000047919 */ /* 0x000ea20000002100 */
[----:B-1----:R-:W-:Y:S01]  /*0070*/  UIMAD UR4, UR4, UR5, URZ ;  /* 0x00000005040472a4 */ /* 0x002fe2000f8e02ff */
[----:B0-----:R-:W-:-:S05]  /*0080*/  IMAD R0, R0, UR6, R3 ;  /* 0x0000000600007c24 */ /* 0x001fca000f8e0203 */
[----:B--2---:R-:W-:-:S04]  /*0090*/  IADD3 R2, PT, PT, R4, UR4, RZ ;  /* 0x0000000404027c10 */ /* 0x004fc8000fffe0ff */
[----:B------:R-:W-:-:S04]  /*00a0*/  VIMNMX.U32 R3, PT, PT, R2, R0, !PT ;  /* 0x0000000002037248 */ /* 0x000fc80007fe0000 */
[----:B------:R-:W-:-:S13]  /*00b0*/  ISETP.GT.U32.AND P0, PT, R3, 0xf, PT ;  /* 0x0000000f0300780c */ /* 0x000fda0003f04070 */
[----:B------:R-:W-:Y:S05]  /*00c0*/  @P0 EXIT ;  /* 0x000000000000094d */ /* 0x000fea0003800000 */
[----:B------:R-:W0:Y:S01]  /*00d0*/  LDC R3, c[0x0][0x398] ;  /* 0x0000e600ff037b82 */ /* 0x000e220000000800 */
[----:B------:R-:W1:Y:S01]  /*00e0*/  LDCU.64 UR6, c[0x0][0x358] ;  /* 0x00006b00ff0677ac */ /* 0x000e620008000a00 */
[----:B------:R-:W-:Y:S01]  /*00f0*/  HFMA2 R26, -RZ, RZ, 0, 0 ;  /* 0x00000000ff1a7431 */ /* 0x000fe200000001ff */
[----:B0-----:R-:W-:-:S13]  /*0100*/  ISETP.GE.AND P0, PT, R3, 0x1, PT ;  /* 0x000000010300780c */ /* 0x001fda0003f06270 */
[----:B-1----:R-:W-:Y:S05]  /*0110*/  @!P0 BRA `(.L_x_0) ;  /* 0x0000000800448947 */ /* 0x002fea0003800000 */
[C---:B------:R-:W-:Y:S02]  /*0120*/  ISETP.GE.U32.AND P1, PT, R3.reuse, 0x8, PT ;  /* 0x000000080300780c */ /* 0x040fe40003f26070 */
[----:B------:R-:W-:Y:S02]  /*0130*/  LOP3.LUT R5, R3, 0x7, RZ, 0xc0, !PT ;  /* 0x0000000703057812 */ /* 0x000fe400078ec0ff */
[----:B------:R-:W-:Y:S02]  /*0140*/  MOV R6, RZ ;  /* 0x000000ff00067202 */ /* 0x000fe40000000f00 */
[----:B------:R-:W-:Y:S02]  /*0150*/  ISETP.NE.AND P0, PT, R5, RZ, PT ;  /* 0x000000ff0500720c */ /* 0x000fe40003f05270 */
[----:B------:R-:W-:-:S05]  /*0160*/  MOV R26, RZ ;  /* 0x000000ff001a7202 */ /* 0x000fca0000000f00 */
[----:B------:R-:W-:Y:S06]  /*0170*/  @!P1 BRA `(.L_x_1) ;  /* 0x0000000400249947 */ /* 0x000fec0003800000 */
[C---:B------:R-:W-:Y:S01]  /*0180*/  LOP3.LUT R6, R3.reuse, 0x7ffffff8, RZ, 0xc0, !PT ;  /* 0x7ffffff803067812 */ /* 0x040fe200078ec0ff */
[C---:B------:R-:W-:Y:S01]  /*0190*/  IMAD R8, R3.reuse, 0x3, R2 ;  /* 0x0000000303087824 */ /* 0x040fe200078e0202 */
[C---:B------:R-:W-:Y:S01]  /*01a0*/  IADD3 R4, PT, PT, R3.reuse, UR4, R4 ;  /* 0x0000000403047c10 */ /* 0x040fe2000fffe004 */
[C-C-:B------:R-:W-:Y:S01]  /*01b0*/  IMAD R10, R3.reuse, 0x5, R2.reuse ;  /* 0x00000005030a7824 */ /* 0x140fe200078e0202 */
[CC--:B------:R-:W-:Y:S01]  /*01c0*/  LEA R7, R3.reuse, R2.reuse, 0x1 ;  /* 0x0000000203077211 */ /* 0x0c0fe200078e08ff */
[C-C-:B------:R-:W-:Y:S01]  /*01d0*/  IMAD R11, R3.reuse, 0x6, R2.reuse ;  /* 0x00000006030b7824 */ /* 0x140fe200078e0202 */
[CC--:B------:R-:W-:Y:S01]  /*01e0*/  LEA R9, R3.reuse, R2.reuse, 0x2 ;  /* 0x0000000203097211 */ /* 0x0c0fe200078e10ff */
[----:B------:R-:W-:Y:S01]  /*01f0*/  IMAD R18, R3, 0x7, R2 ;  /* 0x0000000703127824 */ /* 0x000fe200078e0202 */
[----:B------:R-:W-:Y:S01]  /*0200*/  MOV R26, RZ ;  /* 0x000000ff001a7202 */ /* 0x000fe20000000f00 */
[----:B------:R-:W-:Y:S01]  /*0210*/  IMAD R20, R0, R3, 0x3 ;  /* 0x0000000300147424 */ /* 0x000fe200078e0203 */
[----:B------:R-:W-:-:S02]  /*0220*/  MOV R19, R2 ;  /* 0x0000000200137202 */ /* 0x000fc40000000f00 */
[----:B------:R-:W-:-:S07]  /*0230*/  IADD3 R21, PT, PT, -R6, RZ, RZ ;  /* 0x000000ff06157210 */ /* 0x000fce0007ffe1ff */
.L_x_2:
[----:B------:R-:W0:Y:S01]  /*0240*/  LDC.64 R12, c[0x0][0x380] ;  /* 0x0000e000ff0c7b82 */ /* 0x000e220000000a00 */
[C---:B------:R-:W-:Y:S02]  /*0250*/  IADD3 R25, PT, PT, R20.reuse, -0x3, RZ ;  /* 0xfffffffd14197810 */ /* 0x040fe40007ffe0ff */
[----:B------:R-:W-:-:S05]  /*0260*/  IADD3 R23, PT, PT, R20, -0x2, RZ ;  /* 0xfffffffe14177810 */ /* 0x000fca0007ffe0ff */
[----:B------:R-:W1:Y:S01]  /*0270*/  LDC.64 R14, c[0x0][0x388] ;  /* 0x0000e200ff0e7b82 */ /* 0x000e620000000a00 */
[----:B0-----:R-:W-:-:S04]  /*0280*/  IMAD.WIDE.U32 R24, R25, 0x4, R12 ;  /* 0x0000000419187825 */ /* 0x001fc800078e000c */
[----:B------:R-:W-:Y:S02]  /*0290*/  IMAD.WIDE.U32 R22, R23, 0x4, R12 ;  /* 0x0000000417167825 */ /* 0x000fe400078e000c */
[----:B------:R-:W2:Y:S02]  /*02a0*/  LDG.E R25, desc[UR6][R24.64] ;  /* 0x0000000618197981 */ /* 0x000ea4000c1e1900 */
[--C-:B-1----:R-:W-:Y:S02]  /*02b0*/  IMAD.WIDE.U32 R16, R19, 0x4, R14.reuse ;  /* 0x0000000413107825 */ /* 0x102fe400078e000e */
[----:B------:R-:W3:Y:S04]  /*02c0*/  LDG.E R27, desc[UR6][R22.64] ;  /* 0x00000006161b7981 */ /* 0x000ee8000c1e1900 */
[----:B------:R0:W2:Y:S02]  /*02d0*/  LDG.E R29, desc[UR6][R16.64] ;  /* 0x00000006101d7981 */ /* 0x0000a4000c1e1900 */
[----:B0-----:R-:W-:-:S05]  /*02e0*/  IMAD.WIDE.U32 R16, R4, 0x4, R14 ;  /* 0x0000000404107825 */ /* 0x001fca00078e000e */
[----:B------:R0:W3:Y:S01]  /*02f0*/  LDG.E R28, desc[UR6][R16.64] ;  /* 0x00000006101c7981 */ /* 0x0000e2000c1e1900 */
[----:B------:R-:W-:-:S05]  /*0300*/  IADD3 R23, PT, PT, R20, -0x1, RZ ;  /* 0xffffffff14177810 */ /* 0x000fca0007ffe0ff */
[----:B------:R-:W-:-:S04]  /*0310*/  IMAD.WIDE.U32 R22, R23, 0x4, R12 ;  /* 0x0000000417167825 */ /* 0x000fc800078e000c */
[----:B0-----:R-:W-:-:S04]  /*0320*/  IMAD.WIDE.U32 R16, R7, 0x4, R14 ;  /* 0x0000000407107825 */ /* 0x001fc800078e000e */
[----:B--2---:R-:W-:Y:S02]  /*0330*/  IMAD R29, R25, R29, R26 ;  /* 0x0000001d191d7224 */ /* 0x004fe400078e021a */
[----:B------:R0:W2:Y:S04]  /*0340*/  LDG.E R26, desc[UR6][R22.64] ;  /* 0x00000006161a7981 */ /* 0x0000a8000c1e1900 */
[----:B------:R1:W2:Y:S01]  /*0350*/  LDG.E R25, desc[UR6][R16.64] ;  /* 0x0000000610197981 */ /* 0x0002a2000c1e1900 */
[----:B0-----:R-:W-:-:S04]  /*0360*/  IMAD.WIDE.U32 R22, R20, 0x4, R12 ;  /* 0x0000000414167825 */ /* 0x001fc800078e000c */
[----:B-1----:R-:W-:Y:S01]  /*0370*/  IMAD.WIDE.U32 R16, R8, 0x4, R14 ;  /* 0x0000000408107825 */ /* 0x002fe200078e000e */
[----:B------:R-:W4:Y:S03]  /*0380*/  LDG.E R24, desc[UR6][R22.64] ;  /* 0x0000000616187981 */ /* 0x000f26000c1e1900 */
[----:B---3--:R-:W-:Y:S02]  /*0390*/  IMAD R27, R27, R28, R29 ;  /* 0x0000001c1b1b7224 */ /* 0x008fe400078e021d */
[----:B------:R0:W4:Y:S01]  /*03a0*/  LDG.E R28, desc[UR6][R16.64] ;  /* 0x00000006101c7981 */ /* 0x000122000c1e1900 */
[----:B------:R-:W-:-:S05]  /*03b0*/  IADD3 R29, PT, PT, R20, 0x2, RZ ;  /* 0x00000002141d7810 */ /* 0x000fca0007ffe0ff */
[----:B0-----:R-:W-:Y:S01]  /*03c0*/  IMAD.WIDE.U32 R16, R29, 0x4, R12 ;  /* 0x000000041d107825 */ /* 0x001fe200078e000c */
[----:B------:R-:W-:-:S04]  /*03d0*/  IADD3 R29, PT, PT, R20, 0x3, RZ ;  /* 0x00000003141d7810 */ /* 0x000fc80007ffe0ff */
[----:B------:R0:W3:Y:S02]  /*03e0*/  LDG.E R23, desc[UR6][R16.64] ;  /* 0x0000000610177981 */ /* 0x0000e4000c1e1900 */
[----:B0-----:R-:W-:-:S04]  /*03f0*/  IMAD.WIDE.U32 R16, R10, 0x4, R14 ;  /* 0x000000040a107825 */ /* 0x001fc800078e000e */
[----:B--2---:R-:W-:Y:S01]  /*0400*/  IMAD R25, R26, R25, R27 ;  /* 0x000000191a197224 */ /* 0x004fe200078e021b */
[----:B------:R-:W-:-:S03]  /*0410*/  IADD3 R27, PT, PT, R20, 0x1, RZ ;  /* 0x00000001141b7810 */ /* 0x000fc60007ffe0ff */
[----:B----4-:R-:W-:Y:S02]  /*0420*/  IMAD R22, R24, R28, R25 ;  /* 0x0000001c18167224 */ /* 0x010fe400078e0219 */
[----:B------:R-:W-:-:S06]  /*0430*/  IMAD.WIDE.U32 R24, R27, 0x4, R12 ;  /* 0x000000041b187825 */ /* 0x000fcc00078e000c */
[----:B------:R-:W2:Y:S01]  /*0440*/  LDG.E R25, desc[UR6][R24.64] ;  /* 0x0000000618197981 */ /* 0x000ea2000c1e1900 */
[----:B------:R-:W-:-:S06]  /*0450*/  IMAD.WIDE.U32 R26, R9, 0x4, R14 ;  /* 0x00000004091a7825 */ /* 0x000fcc00078e000e */
[----:B------:R-:W2:Y:S04]  /*0460*/  LDG.E R26, desc[UR6][R26.64] ;  /* 0x000000061a1a7981 */ /* 0x000ea8000c1e1900 */
[----:B------:R0:W3:Y:S02]  /*0470*/  LDG.E R24, desc[UR6][R16.64] ;  /* 0x0000000610187981 */ /* 0x0000e4000c1e1900 */
[----:B0-----:R-:W-:Y:S01]  /*0480*/  IMAD.WIDE.U32 R16, R29, 0x4, R12 ;  /* 0x000000041d107825 */ /* 0x001fe200078e000c */
[----:B------:R-:W-:-:S05]  /*0490*/  IADD3 R29, PT, PT, R20, 0x4, RZ ;  /* 0x00000004141d7810 */ /* 0x000fca0007ffe0ff */
[----:B------:R-:W-:Y:S01]  /*04a0*/  IMAD.WIDE.U32 R12, R29, 0x4, R12 ;  /* 0x000000041d0c7825 */ /* 0x000fe200078e000c */
[----:B------:R-:W4:Y:S04]  /*04b0*/  LDG.E R16, desc[UR6][R16.64] ;  /* 0x0000000610107981 */ /* 0x000f28000c1e1900 */
[----:B------:R0:W5:Y:S02]  /*04c0*/  LDG.E R28, desc[UR6][R12.64] ;  /* 0x000000060c1c7981 */ /* 0x000164000c1e1900 */
[----:B0-----:R-:W-:-:S04]  /*04d0*/  IMAD.WIDE.U32 R12, R11, 0x4, R14 ;  /* 0x000000040b0c7825 */ /* 0x001fc800078e000e */
[----:B------:R-:W-:Y:S01]  /*04e0*/  IMAD.WIDE.U32 R14, R18, 0x4, R14 ;  /* 0x00000004120e7825 */ /* 0x000fe200078e000e */
[----:B------:R-:W4:Y:S05]  /*04f0*/  LDG.E R29, desc[UR6][R12.64] ;  /* 0x000000060c1d7981 */ /* 0x000f2a000c1e1900 */
[----:B------:R-:W5:Y:S01]  /*0500*/  LDG.E R14, desc[UR6][R14.64] ;  /* 0x000000060e0e7981 */ /* 0x000f62000c1e1900 */
[----:B------:R-:W-:-:S04]  /*0510*/  IADD3 R21, PT, PT, R21, 0x8, RZ ;  /* 0x0000000815157810 */ /* 0x000fc80007ffe0ff */
[----:B------:R-:W-:Y:S02]  /*0520*/  ISETP.NE.AND P1, PT, R21, RZ, PT ;  /* 0x000000ff1500720c */ /* 0x000fe40003f25270 */
[----:B------:R-:W-:Y:S02]  /*0530*/  IADD3 R20, PT, PT, R20, 0x8, RZ ;  /* 0x0000000814147810 */ /* 0x000fe40007ffe0ff */
[C---:B------:R-:W-:Y:S02]  /*0540*/  LEA R4, R3.reuse, R4, 0x3 ;  /* 0x0000000403047211 */ /* 0x040fe400078e18ff */
[C---:B------:R-:W-:Y:S02]  /*0550*/  LEA R7, R3.reuse, R7, 0x3 ;  /* 0x0000000703077211 */ /* 0x040fe400078e18ff */
[C---:B------:R-:W-:Y:S02]  /*0560*/  LEA R8, R3.reuse, R8, 0x3 ;  /* 0x0000000803087211 */ /* 0x040fe400078e18ff */
[----:B------:R-:W-:-:S02]  /*0570*/  LEA R9, R3, R9, 0x3 ;  /* 0x0000000903097211 */ /* 0x000fc400078e18ff */
[C---:B------:R-:W-:Y:S02]  /*0580*/  LEA R10, R3.reuse, R10, 0x3 ;  /* 0x0000000a030a7211 */ /* 0x040fe400078e18ff */
[C---:B------:R-:W-:Y:S02]  /*0590*/  LEA R11, R3.reuse, R11, 0x3 ;  /* 0x0000000b030b7211 */ /* 0x040fe400078e18ff */
[C---:B------:R-:W-:Y:S02]  /*05a0*/  LEA R18, R3.reuse, R18, 0x3 ;  /* 0x0000001203127211 */ /* 0x040fe400078e18ff */
[----:B------:R-:W-:Y:S01]  /*05b0*/  LEA R19, R3, R19, 0x3 ;  /* 0x0000001303137211 */ /* 0x000fe200078e18ff */
[----:B--2---:R-:W-:-:S04]  /*05c0*/  IMAD R22, R25, R26, R22 ;  /* 0x0000001a19167224 */ /* 0x004fc800078e0216 */
[----:B---3--:R-:W-:-:S04]  /*05d0*/  IMAD R22, R23, R24, R22 ;  /* 0x0000001817167224 */ /* 0x008fc800078e0216 */
[----:B----4-:R-:W-:-:S04]  /*05e0*/  IMAD R29, R16, R29, R22 ;  /* 0x0000001d101d7224 */ /* 0x010fc800078e0216 */
[----:B-----5:R-:W-:Y:S01]  /*05f0*/  IMAD R26, R28, R14, R29 ;  /* 0x0000000e1c1a7224 */ /* 0x020fe200078e021d */
[----:B------:R-:W-:Y:S06]  /*0600*/  @P1 BRA `(.L_x_2) ;  /* 0xfffffffc000c1947 */ /* 0x000fec000383ffff */
.L_x_1:
[----:B------:R-:W-:Y:S05]  /*0610*/  @!P0 BRA `(.L_x_0) ;  /* 0x0000000400048947 */ /* 0x000fea0003800000 */
[----:B------:R-:W-:Y:S02]  /*0620*/  ISETP.GE.U32.AND P0, PT, R5, 0x4, PT ;  /* 0x000000040500780c */ /* 0x000fe40003f06070 */
[----:B------:R-:W-:-:S04]  /*0630*/  LOP3.LUT R20, R3, 0x3, RZ, 0xc0, !PT ;  /* 0x0000000303147812 */ /* 0x000fc800078ec0ff */
[----:B------:R-:W-:-:S07]  /*0640*/  ISETP.NE.AND P1, PT, R20, RZ, PT ;  /* 0x000000ff1400720c */ /* 0x000fce0003f25270 */
[----:B------:R-:W-:Y:S06]  /*0650*/  @!P0 BRA `(.L_x_3) ;  /* 0x00000000007c8947 */ /* 0x000fec0003800000 */
[----:B------:R-:W0:Y:S01]  /*0660*/  LDC.64 R4, c[0x0][0x388] ;  /* 0x0000e200ff047b82 */ /* 0x000e220000000a00 */
[-C--:B------:R-:W-:Y:S02]  /*0670*/  IMAD R11, R0, R3.reuse, R6 ;  /* 0x00000003000b7224 */ /* 0x080fe400078e0206 */
[----:B------:R-:W-:-:S03]  /*0680*/  IMAD R10, R6, R3, R2 ;  /* 0x00000003060a7224 */ /* 0x000fc600078e0202 */
[C---:B------:R-:W-:Y:S02]  /*0690*/  IADD3 R19, PT, PT, R11.reuse, 0x1, RZ ;  /* 0x000000010b137810 */ /* 0x040fe40007ffe0ff */
[----:B------:R-:W1:Y:S01]  /*06a0*/  LDC.64 R8, c[0x0][0x380] ;  /* 0x0000e000ff087b82 */ /* 0x000e620000000a00 */
[C---:B------:R-:W-:Y:S02]  /*06b0*/  IADD3 R13, PT, PT, R11.reuse, 0x2, RZ ;  /* 0x000000020b0d7810 */ /* 0x040fe40007ffe0ff */
[----:B------:R-:W-:Y:S01]  /*06c0*/  IADD3 R25, PT, PT, R11, 0x3, RZ ;  /* 0x000000030b197810 */ /* 0x000fe20007ffe0ff */
[C---:B0-----:R-:W-:Y:S01]  /*06d0*/  IMAD.WIDE.U32 R16, R10.reuse, 0x4, R4 ;  /* 0x000000040a107825 */ /* 0x041fe200078e0004 */
[----:B------:R-:W-:-:S04]  /*06e0*/  IADD3 R10, PT, PT, R10, R3, RZ ;  /* 0x000000030a0a7210 */ /* 0x000fc80007ffe0ff */
[CC--:B------:R-:W-:Y:S01]  /*06f0*/  IADD3 R21, PT, PT, R10.reuse, R3.reuse, RZ ;  /* 0x000000030a157210 */ /* 0x0c0fe20007ffe0ff */
[--C-:B-1----:R-:W-:Y:S01]  /*0700*/  IMAD.WIDE.U32 R22, R11, 0x4, R8.reuse ;  /* 0x000000040b167825 */ /* 0x102fe200078e0008 */
[----:B------:R-:W2:Y:S03]  /*0710*/  LDG.E R16, desc[UR6][R16.64] ;  /* 0x0000000610107981 */ /* 0x000ea6000c1e1900 */
[----:B------:R-:W-:Y:S01]  /*0720*/  IMAD.WIDE.U32 R18, R19, 0x4, R8 ;  /* 0x0000000413127825 */ /* 0x000fe200078e0008 */
[----:B------:R-:W2:Y:S03]  /*0730*/  LDG.E R7, desc[UR6][R22.64] ;  /* 0x0000000616077981 */ /* 0x000ea6000c1e1900 */
[----:B------:R-:W-:Y:S01]  /*0740*/  IMAD.WIDE.U32 R14, R10, 0x4, R4 ;  /* 0x000000040a0e7825 */ /* 0x000fe200078e0004 */
[----:B------:R-:W-:Y:S01]  /*0750*/  IADD3 R27, PT, PT, R21, R3, RZ ;  /* 0x00000003151b7210 */ /* 0x000fe20007ffe0ff */
[----:B------:R-:W3:Y:S02]  /*0760*/  LDG.E R18, desc[UR6][R18.64] ;  /* 0x0000000612127981 */ /* 0x000ee4000c1e1900 */
[----:B------:R-:W-:-:S02]  /*0770*/  IMAD.WIDE.U32 R12, R13, 0x4, R8 ;  /* 0x000000040d0c7825 */ /* 0x000fc400078e0008 */
[----:B------:R-:W3:Y:S02]  /*0780*/  LDG.E R14, desc[UR6][R14.64] ;  /* 0x000000060e0e7981 */ /* 0x000ee4000c1e1900 */
[----:B------:R-:W-:Y:S02]  /*0790*/  IMAD.WIDE.U32 R10, R21, 0x4, R4 ;  /* 0x00000004150a7825 */ /* 0x000fe400078e0004 */
[----:B------:R-:W4:Y:S02]  /*07a0*/  LDG.E R12, desc[UR6][R12.64] ;  /* 0x000000060c0c7981 */ /* 0x000f24000c1e1900 */
[----:B------:R-:W-:Y:S02]  /*07b0*/  IMAD.WIDE.U32 R8, R25, 0x4, R8 ;  /* 0x0000000419087825 */ /* 0x000fe400078e0008 */
[----:B------:R-:W4:Y:S02]  /*07c0*/  LDG.E R10, desc[UR6][R10.64] ;  /* 0x000000060a0a7981 */ /* 0x000f24000c1e1900 */
[----:B------:R-:W-:-:S02]  /*07d0*/  IMAD.WIDE.U32 R4, R27, 0x4, R4 ;  /* 0x000000041b047825 */ /* 0x000fc400078e0004 */
[----:B------:R-:W5:Y:S04]  /*07e0*/  LDG.E R8, desc[UR6][R8.64] ;  /* 0x0000000608087981 */ /* 0x000f68000c1e1900 */
[----:B------:R-:W5:Y:S01]  /*07f0*/  LDG.E R4, desc[UR6][R4.64] ;  /* 0x0000000604047981 */ /* 0x000f62000c1e1900 */
[----:B------:R-:W-:Y:S01]  /*0800*/  IADD3 R6, PT, PT, R6, 0x4, RZ ;  /* 0x0000000406067810 */ /* 0x000fe20007ffe0ff */
[----:B--2---:R-:W-:-:S04]  /*0810*/  IMAD R7, R7, R16, R26 ;  /* 0x0000001007077224 */ /* 0x004fc800078e021a */
[----:B---3--:R-:W-:-:S04]  /*0820*/  IMAD R7, R18, R14, R7 ;  /* 0x0000000e12077224 */ /* 0x008fc800078e0207 */
[----:B----4-:R-:W-:-:S04]  /*0830*/  IMAD R7, R12, R10, R7 ;  /* 0x0000000a0c077224 */ /* 0x010fc800078e0207 */
[----:B-----5:R-:W-:-:S07]  /*0840*/  IMAD R26, R8, R4, R7 ;  /* 0x00000004081a7224 */ /* 0x020fce00078e0207 */
.L_x_3:
[----:B------:R-:W-:Y:S05]  /*0850*/  @!P1 BRA `(.L_x_0) ;  /* 0x0000000000749947 */ /* 0x000fea0003800000 */
[----:B------:R-:W0:Y:S01]  /*0860*/  LDC.64 R10, c[0x0][0x388] ;  /* 0x0000e200ff0a7b82 */ /* 0x000e220000000a00 */
[----:B------:R-:W-:Y:S02]  /*0870*/  ISETP.NE.AND P0, PT, R20, 0x1, PT ;  /* 0x000000011400780c */ /* 0x000fe40003f05270 */
[----:B------:R-:W-:-:S04]  /*0880*/  LOP3.LUT R7, R3, 0x1, RZ, 0xc0, !PT ;  /* 0x0000000103077812 */ /* 0x000fc800078ec0ff */
[----:B------:R-:W-:Y:S01]  /*0890*/  ISETP.NE.U32.AND P1, PT, R7, 0x1, PT ;  /* 0x000000010700780c */ /* 0x000fe20003f25070 */
[----:B------:R-:W1:Y:S06]  /*08a0*/  LDC.64 R14, c[0x0][0x380] ;  /* 0x0000e000ff0e7b82 */ /* 0x000e6c0000000a00 */
[-C--:B------:R-:W-:Y:S02]  /*08b0*/  @P0 IMAD R7, R0, R3.reuse, R6 ;  /* 0x0000000300070224 */ /* 0x080fe400078e0206 */
[----:B------:R-:W2:Y:S01]  /*08c0*/  LDC.64 R8, c[0x0][0x380] ;  /* 0x0000e000ff087b82 */ /* 0x000ea20000000a00 */
[C---:B------:R-:W-:Y:S01]  /*08d0*/  @P0 IMAD R12, R6.reuse, R3, R2 ;  /* 0x00000003060c0224 */ /* 0x040fe200078e0202 */
[----:B------:R-:W-:-:S02]  /*08e0*/  @P0 IADD3 R6, PT, PT, R6, 0x2, RZ ;  /* 0x0000000206060810 */ /* 0x000fc40007ffe0ff */
[----:B------:R-:W-:Y:S02]  /*08f0*/  @P0 IADD3 R19, PT, PT, R7, 0x1, RZ ;  /* 0x0000000107130810 */ /* 0x000fe40007ffe0ff */
[C---:B------:R-:W-:Y:S02]  /*0900*/  @P0 IADD3 R21, PT, PT, R12.reuse, R3, RZ ;  /* 0x000000030c150210 */ /* 0x040fe40007ffe0ff */
[----:B------:R-:W3:Y:S01]  /*0910*/  LDC.64 R4, c[0x0][0x388] ;  /* 0x0000e200ff047b82 */ /* 0x000ee20000000a00 */
[----:B0-----:R-:W-:-:S04]  /*0920*/  @P0 IMAD.WIDE.U32 R12, R12, 0x4, R10 ;  /* 0x000000040c0c0825 */ /* 0x001fc800078e000a */
[----:B------:R-:W-:Y:S02]  /*0930*/  @P0 IMAD.WIDE.U32 R10, R21, 0x4, R10 ;  /* 0x00000004150a0825 */ /* 0x000fe400078e000a */
[----:B------:R-:W4:Y:S02]  /*0940*/  @P0 LDG.E R12, desc[UR6][R12.64] ;  /* 0x000000060c0c0981 */ /* 0x000f24000c1e1900 */
[--C-:B-1----:R-:W-:Y:S02]  /*0950*/  @P0 IMAD.WIDE.U32 R16, R7, 0x4, R14.reuse ;  /* 0x0000000407100825 */ /* 0x102fe400078e000e */
[----:B------:R-:W5:Y:S02]  /*0960*/  @P0 LDG.E R10, desc[UR6][R10.64] ;  /* 0x000000060a0a0981 */ /* 0x000f64000c1e1900 */
[----:B------:R-:W-:Y:S02]  /*0970*/  @P0 IMAD.WIDE.U32 R14, R19, 0x4, R14 ;  /* 0x00000004130e0825 */ /* 0x000fe400078e000e */
[----:B------:R-:W4:Y:S02]  /*0980*/  @P0 LDG.E R7, desc[UR6][R16.64] ;  /* 0x0000000610070981 */ /* 0x000f24000c1e1900 */
[----:B------:R-:W-:-:S02]  /*0990*/  @!P1 IMAD R19, R0, R3, R6 ;  /* 0x0000000300139224 */ /* 0x000fc400078e0206 */
[----:B------:R-:W-:Y:S01]  /*09a0*/  @!P1 IMAD R21, R6, R3, R2 ;  /* 0x0000000306159224 */ /* 0x000fe200078e0202 */
[----:B------:R-:W5:Y:S01]  /*09b0*/  @P0 LDG.E R14, desc[UR6][R14.64] ;  /* 0x000000060e0e0981 */ /* 0x000f62000c1e1900 */
[----:B--2---:R-:W-:-:S04]  /*09c0*/  @!P1 IMAD.WIDE.U32 R8, R19, 0x4, R8 ;  /* 0x0000000413089825 */ /* 0x004fc800078e0008 */
[----:B---3--:R-:W-:Y:S02]  /*09d0*/  @!P1 IMAD.WIDE.U32 R4, R21, 0x4, R4 ;  /* 0x0000000415049825 */ /* 0x008fe400078e0004 */
[----:B------:R-:W2:Y:S04]  /*09e0*/  @!P1 LDG.E R9, desc[UR6][R8.64] ;  /* 0x0000000608099981 */ /* 0x000ea8000c1e1900 */
[----:B------:R-:W2:Y:S01]  /*09f0*/  @!P1 LDG.E R4, desc[UR6][R4.64] ;  /* 0x0000000604049981 */ /* 0x000ea2000c1e1900 */
[----:B----4-:R-:W-:-:S04]  /*0a00*/  @P0 IMAD R7, R7, R12, R26 ;  /* 0x0000000c07070224 */ /* 0x010fc800078e021a */
[----:B-----5:R-:W-:-:S04]  /*0a10*/  @P0 IMAD R26, R14, R10, R7 ;  /* 0x0000000a0e1a0224 */ /* 0x020fc800078e0207 */
[----:B--2---:R-:W-:-:S07]  /*0a20*/  @!P1 IMAD R26, R9, R4, R26 ;  /* 0x00000004091a9224 */ /* 0x004fce00078e021a */
.L_x_0:
[----:B------:R-:W0:Y:S01]  /*0a30*/  LDC.64 R4, c[0x0][0x390] ;  /* 0x0000e400ff047b82 */ /* 0x000e220000000a00 */
[----:B------:R-:W-:-:S04]  /*0a40*/  IMAD R3, R0, R3, R2 ;  /* 0x0000000300037224 */ /* 0x000fc800078e0202 */
[----:B0-----:R-:W-:-:S05]  /*0a50*/  IMAD.WIDE.U32 R2, R3, 0x4, R4 ;  /* 0x0000000403027825 */ /* 0x001fca00078e0004 */
[----:B------:R-:W-:Y:S01]  /*0a60*/  STG.E desc[UR6][R2.64], R26 ;  /* 0x0000001a02007986 */ /* 0x000fe2000c101906 */
[----:B------:R-:W-:Y:S05]  /*0a70*/  EXIT ;  /* 0x000000000000794d */ /* 0x000fea0003800000 */
.L_x_4:
[----:B------:R-:W-:-:S00]  /*0a80*/  BRA `(.L_x_4) ;  /* 0xfffffffc00fc7947 */ /* 0x000fc0000383ffff */
[----:B------:R-:W-:-:S00]  /*0a90*/  NOP ;  /* 0x0000000000007918 */ /* 0x000fc00000000000 */
        /* <DEDUP_REMOVED lines=14> */
.L_x_5:


//--------------------- .nv.shared.reserved.0     --------------------------
	.section	.nv.shared.reserved.0,"aw",@nobits
	.weak		__nv_reservedSMEM_offset_0_alias
	.size		__nv_reservedSMEM_offset_0_alias, 0, 64
	.other		__nv_reservedSMEM_offset_0_alias,@"STO_CUDA_RESERVED_SHARED STV_DEFAULT"
__nv_reservedSMEM_offset_0_alias:
	.zero		0
	.zero		64


//--------------------- .nv.constant0._Z10d_multiplyPKiS0_Pii --------------------------
	.section	.nv.constant0._Z10d_multiplyPKiS0_Pii,"a",@progbits
	.sectionflags	@""
	.align	4
.nv.constant0._Z10d_multiplyPKiS0_Pii:
	.zero		924


//--------------------- SYMBOLS --------------------------

	.type		.nv.reservedSmem.offset0,@object
	.size		.nv.reservedSmem.offset0,0x4
